//
// Generated by NVIDIA NVVM Compiler
//
// Compiler Build ID: CL-36424714
// Cuda compilation tools, release 13.0, V13.0.88
// Based on NVVM 20.0.0
//

.version 9.0
.target sm_100
.address_size 64

	// .globl	_Z19kernelTestBitVectorP13cudaBitVectorS0_

.visible .entry _Z19kernelTestBitVectorP13cudaBitVectorS0_(
	.param .u64 .ptr .align 1 _Z19kernelTestBitVectorP13cudaBitVectorS0__param_0,
	.param .u64 .ptr .align 1 _Z19kernelTestBitVectorP13cudaBitVectorS0__param_1
)
{
	.reg .pred 	%p<20>;
	.reg .b32 	%r<209>;
	.reg .b64 	%rd<169>;

	ld.param.u64 	%rd7, [_Z19kernelTestBitVectorP13cudaBitVectorS0__param_0];
	ld.param.u64 	%rd8, [_Z19kernelTestBitVectorP13cudaBitVectorS0__param_1];
	cvta.to.global.u64 	%rd1, %rd8;
	cvta.to.global.u64 	%rd2, %rd7;
	mov.u32 	%r48, %tid.x;
	mov.u32 	%r49, %ctaid.x;
	mov.u32 	%r50, %ntid.x;
	mad.lo.s32 	%r1, %r49, %r50, %r48;
	ld.global.u32 	%r51, [%rd2+8];
	setp.ge.s32 	%p1, %r1, %r51;
	@%p1 bra 	$L__BB0_29;
	setp.lt.s32 	%p2, %r1, 0;
	mov.b64 	%rd167, 0;
	mov.u64 	%rd168, %rd167;
	@%p2 bra 	$L__BB0_4;
	ld.global.u64 	%rd11, [%rd2];
	cvta.to.global.u64 	%rd12, %rd11;
	mul.wide.u32 	%rd13, %r1, 16;
	add.s64 	%rd167, %rd12, %rd13;
	ld.global.u32 	%r52, [%rd1+8];
	setp.ge.s32 	%p3, %r1, %r52;
	@%p3 bra 	$L__BB0_4;
	ld.global.u64 	%rd14, [%rd1];
	cvta.to.global.u64 	%rd15, %rd14;
	add.s64 	%rd168, %rd15, %rd13;
$L__BB0_4:
	ld.global.u32 	%r53, [%rd167+8];
	setp.lt.s32 	%p4, %r53, 1;
	@%p4 bra 	$L__BB0_7;
	mov.b32 	%r195, 0;
$L__BB0_6:
	ld.global.u64 	%rd17, [%rd167];
	cvta.to.global.u64 	%rd18, %rd17;
	mul.wide.u32 	%rd19, %r195, 4;
	add.s64 	%rd20, %rd18, %rd19;
	mov.b32 	%r55, 0;
	st.global.u32 	[%rd20], %r55;
	add.s32 	%r195, %r195, 1;
	ld.global.u32 	%r56, [%rd167+8];
	setp.lt.s32 	%p5, %r195, %r56;
	@%p5 bra 	$L__BB0_6;
$L__BB0_7:
	ld.global.u64 	%rd21, [%rd167];
	cvta.to.global.u64 	%rd22, %rd21;
	ld.global.u32 	%r57, [%rd22];
	or.b32  	%r58, %r57, 1;
	st.global.u32 	[%rd22], %r58;
	add.s32 	%r59, %r1, 30;
	shr.s32 	%r60, %r59, 31;
	shr.u32 	%r61, %r60, 27;
	add.s32 	%r62, %r59, %r61;
	shr.s32 	%r4, %r62, 5;
	and.b32  	%r63, %r62, -32;
	sub.s32 	%r5, %r59, %r63;
	ld.global.v2.u32 	{%r6, %r64}, [%rd167+8];
	not.b32 	%r65, %r4;
	add.s32 	%r7, %r6, %r65;
	shl.b32 	%r66, %r6, 5;
	sub.s32 	%r8, %r66, %r64;
	ld.global.u32 	%r67, [%rd168+8];
	setp.lt.s32 	%p6, %r67, 1;
	@%p6 bra 	$L__BB0_10;
	mov.b32 	%r196, 0;
$L__BB0_9:
	ld.global.u64 	%rd23, [%rd168];
	cvta.to.global.u64 	%rd24, %rd23;
	mul.wide.u32 	%rd25, %r196, 4;
	add.s64 	%rd26, %rd24, %rd25;
	mov.b32 	%r69, 0;
	st.global.u32 	[%rd26], %r69;
	add.s32 	%r196, %r196, 1;
	ld.global.u32 	%r70, [%rd168+8];
	setp.lt.s32 	%p7, %r196, %r70;
	@%p7 bra 	$L__BB0_9;
$L__BB0_10:
	setp.eq.s32 	%p8, %r5, 0;
	@%p8 bra 	$L__BB0_19;
	setp.lt.s32 	%p9, %r7, 1;
	@%p9 bra 	$L__BB0_18;
	sub.s32 	%r11, 32, %r5;
	sub.s32 	%r72, %r6, %r4;
	add.s32 	%r73, %r72, -2;
	and.b32  	%r12, %r7, 3;
	setp.lt.u32 	%p10, %r73, 3;
	mov.b32 	%r200, 0;
	@%p10 bra 	$L__BB0_15;
	and.b32  	%r200, %r7, 2147483644;
	neg.s32 	%r198, %r200;
	neg.s32 	%r197, %r4;
	mov.b32 	%r199, -2;
$L__BB0_14:
	ld.global.u64 	%rd27, [%rd167];
	cvta.to.global.u64 	%rd28, %rd27;
	ld.global.u32 	%r75, [%rd167+8];
	add.s32 	%r76, %r197, %r75;
	add.s32 	%r77, %r76, -1;
	mul.wide.s32 	%rd29, %r77, 4;
	add.s64 	%rd30, %rd28, %rd29;
	ld.global.u32 	%r78, [%rd30];
	shl.b32 	%r79, %r78, %r5;
	ld.global.u64 	%rd31, [%rd168];
	cvta.to.global.u64 	%rd32, %rd31;
	add.s32 	%r80, %r199, %r75;
	add.s32 	%r81, %r80, 1;
	mul.wide.s32 	%rd33, %r81, 4;
	add.s64 	%rd34, %rd32, %rd33;
	st.global.u32 	[%rd34], %r79;
	ld.global.u64 	%rd35, [%rd167];
	cvta.to.global.u64 	%rd36, %rd35;
	ld.global.u32 	%r82, [%rd167+8];
	add.s32 	%r83, %r197, %r82;
	add.s32 	%r84, %r83, -2;
	mul.wide.s32 	%rd37, %r84, 4;
	add.s64 	%rd38, %rd36, %rd37;
	ld.global.u32 	%r85, [%rd38];
	shr.u32 	%r86, %r85, %r11;
	ld.global.u64 	%rd39, [%rd168];
	cvta.to.global.u64 	%rd40, %rd39;
	add.s32 	%r87, %r199, %r82;
	add.s32 	%r88, %r87, 1;
	mul.wide.s32 	%rd41, %r88, 4;
	add.s64 	%rd42, %rd40, %rd41;
	ld.global.u32 	%r89, [%rd42];
	or.b32  	%r90, %r89, %r86;
	st.global.u32 	[%rd42], %r90;
	ld.global.u64 	%rd43, [%rd167];
	cvta.to.global.u64 	%rd44, %rd43;
	ld.global.u32 	%r91, [%rd167+8];
	add.s32 	%r92, %r197, %r91;
	add.s32 	%r93, %r92, -2;
	mul.wide.s32 	%rd45, %r93, 4;
	add.s64 	%rd46, %rd44, %rd45;
	ld.global.u32 	%r94, [%rd46];
	shl.b32 	%r95, %r94, %r5;
	ld.global.u64 	%rd47, [%rd168];
	cvta.to.global.u64 	%rd48, %rd47;
	add.s32 	%r96, %r199, %r91;
	mul.wide.s32 	%rd49, %r96, 4;
	add.s64 	%rd50, %rd48, %rd49;
	st.global.u32 	[%rd50], %r95;
	ld.global.u64 	%rd51, [%rd167];
	cvta.to.global.u64 	%rd52, %rd51;
	ld.global.u32 	%r97, [%rd167+8];
	add.s32 	%r98, %r197, %r97;
	add.s32 	%r99, %r98, -3;
	mul.wide.s32 	%rd53, %r99, 4;
	add.s64 	%rd54, %rd52, %rd53;
	ld.global.u32 	%r100, [%rd54];
	shr.u32 	%r101, %r100, %r11;
	ld.global.u64 	%rd55, [%rd168];
	cvta.to.global.u64 	%rd56, %rd55;
	add.s32 	%r102, %r199, %r97;
	mul.wide.s32 	%rd57, %r102, 4;
	add.s64 	%rd58, %rd56, %rd57;
	ld.global.u32 	%r103, [%rd58];
	or.b32  	%r104, %r103, %r101;
	st.global.u32 	[%rd58], %r104;
	ld.global.u64 	%rd59, [%rd167];
	cvta.to.global.u64 	%rd60, %rd59;
	ld.global.u32 	%r105, [%rd167+8];
	add.s32 	%r106, %r197, %r105;
	add.s32 	%r107, %r106, -3;
	mul.wide.s32 	%rd61, %r107, 4;
	add.s64 	%rd62, %rd60, %rd61;
	ld.global.u32 	%r108, [%rd62];
	shl.b32 	%r109, %r108, %r5;
	ld.global.u64 	%rd63, [%rd168];
	cvta.to.global.u64 	%rd64, %rd63;
	add.s32 	%r110, %r199, %r105;
	add.s32 	%r111, %r110, -1;
	mul.wide.s32 	%rd65, %r111, 4;
	add.s64 	%rd66, %rd64, %rd65;
	st.global.u32 	[%rd66], %r109;
	ld.global.u64 	%rd67, [%rd167];
	cvta.to.global.u64 	%rd68, %rd67;
	ld.global.u32 	%r112, [%rd167+8];
	add.s32 	%r25, %r197, -4;
	add.s32 	%r113, %r25, %r112;
	mul.wide.s32 	%rd69, %r113, 4;
	add.s64 	%rd70, %rd68, %rd69;
	ld.global.u32 	%r114, [%rd70];
	shr.u32 	%r115, %r114, %r11;
	ld.global.u64 	%rd71, [%rd168];
	cvta.to.global.u64 	%rd72, %rd71;
	add.s32 	%r116, %r199, %r112;
	add.s32 	%r117, %r116, -1;
	mul.wide.s32 	%rd73, %r117, 4;
	add.s64 	%rd74, %rd72, %rd73;
	ld.global.u32 	%r118, [%rd74];
	or.b32  	%r119, %r118, %r115;
	st.global.u32 	[%rd74], %r119;
	ld.global.u64 	%rd75, [%rd167];
	cvta.to.global.u64 	%rd76, %rd75;
	ld.global.u32 	%r120, [%rd167+8];
	add.s32 	%r121, %r25, %r120;
	mul.wide.s32 	%rd77, %r121, 4;
	add.s64 	%rd78, %rd76, %rd77;
	ld.global.u32 	%r122, [%rd78];
	shl.b32 	%r123, %r122, %r5;
	ld.global.u64 	%rd79, [%rd168];
	cvta.to.global.u64 	%rd80, %rd79;
	add.s32 	%r124, %r199, %r120;
	add.s32 	%r125, %r124, -2;
	mul.wide.s32 	%rd81, %r125, 4;
	add.s64 	%rd82, %rd80, %rd81;
	st.global.u32 	[%rd82], %r123;
	ld.global.u64 	%rd83, [%rd167];
	cvta.to.global.u64 	%rd84, %rd83;
	ld.global.u32 	%r126, [%rd167+8];
	add.s32 	%r127, %r197, %r126;
	add.s32 	%r128, %r127, -5;
	mul.wide.s32 	%rd85, %r128, 4;
	add.s64 	%rd86, %rd84, %rd85;
	ld.global.u32 	%r129, [%rd86];
	shr.u32 	%r130, %r129, %r11;
	ld.global.u64 	%rd87, [%rd168];
	cvta.to.global.u64 	%rd88, %rd87;
	add.s32 	%r131, %r199, %r126;
	add.s32 	%r132, %r131, -2;
	mul.wide.s32 	%rd89, %r132, 4;
	add.s64 	%rd90, %rd88, %rd89;
	ld.global.u32 	%r133, [%rd90];
	or.b32  	%r134, %r133, %r130;
	st.global.u32 	[%rd90], %r134;
	add.s32 	%r199, %r199, -4;
	add.s32 	%r198, %r198, 4;
	setp.ne.s32 	%p11, %r198, 0;
	mov.u32 	%r197, %r25;
	@%p11 bra 	$L__BB0_14;
$L__BB0_15:
	setp.eq.s32 	%p12, %r12, 0;
	@%p12 bra 	$L__BB0_18;
	not.b32 	%r202, %r200;
	neg.s32 	%r28, %r4;
	neg.s32 	%r201, %r12;
$L__BB0_17:
	.pragma "nounroll";
	ld.global.u64 	%rd91, [%rd167];
	cvta.to.global.u64 	%rd92, %rd91;
	ld.global.u32 	%r135, [%rd167+8];
	add.s32 	%r136, %r28, %r202;
	add.s32 	%r137, %r136, %r135;
	mul.wide.s32 	%rd93, %r137, 4;
	add.s64 	%rd94, %rd92, %rd93;
	ld.global.u32 	%r138, [%rd94];
	shl.b32 	%r139, %r138, %r5;
	ld.global.u64 	%rd95, [%rd168];
	cvta.to.global.u64 	%rd96, %rd95;
	add.s32 	%r140, %r202, %r135;
	mul.wide.s32 	%rd97, %r140, 4;
	add.s64 	%rd98, %rd96, %rd97;
	st.global.u32 	[%rd98], %r139;
	ld.global.u64 	%rd99, [%rd167];
	cvta.to.global.u64 	%rd100, %rd99;
	ld.global.u32 	%r141, [%rd167+8];
	add.s32 	%r142, %r136, %r141;
	add.s32 	%r143, %r142, -1;
	mul.wide.s32 	%rd101, %r143, 4;
	add.s64 	%rd102, %rd100, %rd101;
	ld.global.u32 	%r144, [%rd102];
	shr.u32 	%r145, %r144, %r11;
	ld.global.u64 	%rd103, [%rd168];
	cvta.to.global.u64 	%rd104, %rd103;
	add.s32 	%r146, %r202, %r141;
	mul.wide.s32 	%rd105, %r146, 4;
	add.s64 	%rd106, %rd104, %rd105;
	ld.global.u32 	%r147, [%rd106];
	or.b32  	%r148, %r147, %r145;
	st.global.u32 	[%rd106], %r148;
	add.s32 	%r202, %r202, -1;
	add.s32 	%r201, %r201, 1;
	setp.ne.s32 	%p13, %r201, 0;
	@%p13 bra 	$L__BB0_17;
$L__BB0_18:
	ld.global.u64 	%rd107, [%rd167];
	cvta.to.global.u64 	%rd108, %rd107;
	ld.global.u32 	%r149, [%rd167+8];
	sub.s32 	%r150, %r149, %r6;
	mul.wide.s32 	%rd109, %r150, 4;
	add.s64 	%rd110, %rd108, %rd109;
	ld.global.u32 	%r151, [%rd110];
	shl.b32 	%r152, %r151, %r5;
	ld.global.u64 	%rd111, [%rd168];
	cvta.to.global.u64 	%rd112, %rd111;
	sub.s32 	%r153, %r4, %r6;
	add.s32 	%r154, %r153, %r149;
	mul.wide.s32 	%rd113, %r154, 4;
	add.s64 	%rd114, %rd112, %rd113;
	st.global.u32 	[%rd114], %r152;
	bra.uni 	$L__BB0_27;
$L__BB0_19:
	setp.lt.s32 	%p14, %r7, 1;
	@%p14 bra 	$L__BB0_26;
	sub.s32 	%r156, %r6, %r4;
	add.s32 	%r157, %r156, -2;
	and.b32  	%r16, %r7, 3;
	setp.lt.u32 	%p15, %r157, 3;
	mov.b32 	%r206, 0;
	@%p15 bra 	$L__BB0_23;
	and.b32  	%r206, %r7, 2147483644;
	neg.s32 	%r205, %r206;
	neg.s32 	%r203, %r4;
	mov.b32 	%r204, -4;
$L__BB0_22:
	ld.global.u64 	%rd115, [%rd167];
	cvta.to.global.u64 	%rd116, %rd115;
	ld.global.u32 	%r159, [%rd167+8];
	add.s32 	%r160, %r203, %r159;
	add.s32 	%r161, %r160, -1;
	mul.wide.s32 	%rd117, %r161, 4;
	add.s64 	%rd118, %rd116, %rd117;
	ld.global.u32 	%r162, [%rd118];
	ld.global.u64 	%rd119, [%rd168];
	cvta.to.global.u64 	%rd120, %rd119;
	add.s32 	%r163, %r204, %r159;
	add.s32 	%r164, %r163, 3;
	mul.wide.s32 	%rd121, %r164, 4;
	add.s64 	%rd122, %rd120, %rd121;
	st.global.u32 	[%rd122], %r162;
	ld.global.u64 	%rd123, [%rd167];
	cvta.to.global.u64 	%rd124, %rd123;
	ld.global.u32 	%r165, [%rd167+8];
	add.s32 	%r166, %r203, %r165;
	add.s32 	%r167, %r166, -2;
	mul.wide.s32 	%rd125, %r167, 4;
	add.s64 	%rd126, %rd124, %rd125;
	ld.global.u32 	%r168, [%rd126];
	ld.global.u64 	%rd127, [%rd168];
	cvta.to.global.u64 	%rd128, %rd127;
	add.s32 	%r169, %r204, %r165;
	add.s32 	%r170, %r169, 2;
	mul.wide.s32 	%rd129, %r170, 4;
	add.s64 	%rd130, %rd128, %rd129;
	st.global.u32 	[%rd130], %r168;
	ld.global.u64 	%rd131, [%rd167];
	cvta.to.global.u64 	%rd132, %rd131;
	ld.global.u32 	%r171, [%rd167+8];
	add.s32 	%r172, %r203, %r171;
	add.s32 	%r173, %r172, -3;
	mul.wide.s32 	%rd133, %r173, 4;
	add.s64 	%rd134, %rd132, %rd133;
	ld.global.u32 	%r174, [%rd134];
	ld.global.u64 	%rd135, [%rd168];
	cvta.to.global.u64 	%rd136, %rd135;
	add.s32 	%r175, %r204, %r171;
	add.s32 	%r176, %r175, 1;
	mul.wide.s32 	%rd137, %r176, 4;
	add.s64 	%rd138, %rd136, %rd137;
	st.global.u32 	[%rd138], %r174;
	ld.global.u64 	%rd139, [%rd167];
	cvta.to.global.u64 	%rd140, %rd139;
	ld.global.u32 	%r177, [%rd167+8];
	add.s32 	%r203, %r203, -4;
	add.s32 	%r178, %r203, %r177;
	mul.wide.s32 	%rd141, %r178, 4;
	add.s64 	%rd142, %rd140, %rd141;
	ld.global.u32 	%r179, [%rd142];
	ld.global.u64 	%rd143, [%rd168];
	cvta.to.global.u64 	%rd144, %rd143;
	add.s32 	%r180, %r204, %r177;
	mul.wide.s32 	%rd145, %r180, 4;
	add.s64 	%rd146, %rd144, %rd145;
	st.global.u32 	[%rd146], %r179;
	add.s32 	%r205, %r205, 4;
	add.s32 	%r204, %r204, -4;
	setp.ne.s32 	%p16, %r205, 0;
	@%p16 bra 	$L__BB0_22;
$L__BB0_23:
	setp.eq.s32 	%p17, %r16, 0;
	@%p17 bra 	$L__BB0_26;
	not.b32 	%r208, %r206;
	neg.s32 	%r42, %r4;
	neg.s32 	%r207, %r16;
$L__BB0_25:
	.pragma "nounroll";
	ld.global.u64 	%rd147, [%rd167];
	cvta.to.global.u64 	%rd148, %rd147;
	ld.global.u32 	%r181, [%rd167+8];
	add.s32 	%r182, %r208, %r181;
	add.s32 	%r183, %r182, %r42;
	mul.wide.s32 	%rd149, %r183, 4;
	add.s64 	%rd150, %rd148, %rd149;
	ld.global.u32 	%r184, [%rd150];
	ld.global.u64 	%rd151, [%rd168];
	cvta.to.global.u64 	%rd152, %rd151;
	mul.wide.s32 	%rd153, %r182, 4;
	add.s64 	%rd154, %rd152, %rd153;
	st.global.u32 	[%rd154], %r184;
	add.s32 	%r208, %r208, -1;
	add.s32 	%r207, %r207, 1;
	setp.ne.s32 	%p18, %r207, 0;
	@%p18 bra 	$L__BB0_25;
$L__BB0_26:
	ld.global.u64 	%rd155, [%rd167];
	cvta.to.global.u64 	%rd156, %rd155;
	ld.global.u32 	%r185, [%rd167+8];
	sub.s32 	%r186, %r185, %r6;
	mul.wide.s32 	%rd157, %r186, 4;
	add.s64 	%rd158, %rd156, %rd157;
	ld.global.u32 	%r187, [%rd158];
	ld.global.u64 	%rd159, [%rd168];
	cvta.to.global.u64 	%rd160, %rd159;
	sub.s32 	%r188, %r4, %r6;
	add.s32 	%r189, %r188, %r185;
	mul.wide.s32 	%rd161, %r189, 4;
	add.s64 	%rd162, %rd160, %rd161;
	st.global.u32 	[%rd162], %r187;
$L__BB0_27:
	setp.eq.s32 	%p19, %r8, 0;
	@%p19 bra 	$L__BB0_29;
	ld.global.u64 	%rd163, [%rd168];
	cvta.to.global.u64 	%rd164, %rd163;
	ld.global.u32 	%r190, [%rd167+8];
	mul.wide.s32 	%rd165, %r190, 4;
	add.s64 	%rd166, %rd164, %rd165;
	ld.global.u32 	%r191, [%rd166+-4];
	mov.b32 	%r192, -1;
	shr.u32 	%r193, %r192, %r8;
	and.b32  	%r194, %r191, %r193;
	st.global.u32 	[%rd166+-4], %r194;
$L__BB0_29:
	ret;

}


// ===== COMPILED SASS (sm_100) =====

	.target	sm_100

	.elftype	@"ET_EXEC"


//--------------------- .note.nv.tkinfo           --------------------------
	.section	.note.nv.tkinfo,"",@"SHT_NOTE"
	.sectionflags	@"SHF_NOTE_NV_TKINFO"
	.tkinfo
        /*0018*/ 	.word	0x00000002
        /*0030*/ 	.string	""
        /*0030*/ 	.string	"ptxas"
        /*0030*/ 	.string	"Cuda compilation tools, release 13.0, V13.0.88"
        /*0030*/ 	.string	"Build cuda_13.0.r13.0/compiler.36424714_0"
        /*0030*/ 	.string	"-arch sm_100 -m 64 "



//--------------------- .note.nv.cuinfo           --------------------------
	.section	.note.nv.cuinfo,"",@"SHT_NOTE"
	.sectionflags	@"SHF_NOTE_NV_CUINFO"
        /*0018*/ 	.short	0x0002
        /*001a*/ 	.short	0x0064
        /*001c*/ 	.short	0x0082
	.zero		2


//--------------------- .nv.info                  --------------------------
	.section	.nv.info,"",@"SHT_CUDA_INFO"
	.align	4


	//----- nvinfo : EIATTR_REGCOUNT
	.align		4
        /*0000*/ 	.byte	0x04, 0x2f
        /*0002*/ 	.short	(.L_1 - .L_0)
	.align		4
.L_0:
        /*0004*/ 	.word	index@(_Z19kernelTestBitVectorP13cudaBitVectorS0_)
        /*0008*/ 	.word	0x00000020


	//----- nvinfo : EIATTR_FRAME_SIZE
	.align		4
.L_1:
        /*000c*/ 	.byte	0x04, 0x11
        /*000e*/ 	.short	(.L_3 - .L_2)
	.align		4
.L_2:
        /*0010*/ 	.word	index@(_Z19kernelTestBitVectorP13cudaBitVectorS0_)
        /*0014*/ 	.word	0x00000000


	//----- nvinfo : EIATTR_MIN_STACK_SIZE
	.align		4
.L_3:
        /*0018*/ 	.byte	0x04, 0x12
        /*001a*/ 	.short	(.L_5 - .L_4)
	.align		4
.L_4:
        /*001c*/ 	.word	index@(_Z19kernelTestBitVectorP13cudaBitVectorS0_)
        /*0020*/ 	.word	0x00000000
.L_5:


//--------------------- .nv.compat                --------------------------
	.section	.nv.compat,"",@"SHT_CUDA_COMPAT_INFO"
	.align	4
        /*0000*/ 	.byte	0x02, 0x09, 0x00, 0x00, 0x02, 0x02, 0x01, 0x00, 0x02, 0x05, 0x05, 0x00, 0x03, 0x07, 0x01, 0x01
        /*0010*/ 	.byte	0x02, 0x03, 0x00, 0x00, 0x02, 0x06, 0x01, 0x00, 0x04, 0x0b, 0x08, 0x00, 0x09, 0x00, 0x00, 0x00
        /*0020*/ 	.byte	0x00, 0x00, 0x00, 0x00


//--------------------- .nv.info._Z19kernelTestBitVectorP13cudaBitVectorS0_ --------------------------
	.section	.nv.info._Z19kernelTestBitVectorP13cudaBitVectorS0_,"",@"SHT_CUDA_INFO"
	.sectionflags	@""
	.align	4


	//----- nvinfo : EIATTR_CUDA_API_VERSION
	.align		4
        /*0000*/ 	.byte	0x04, 0x37
        /*0002*/ 	.short	(.L_7 - .L_6)
.L_6:
        /*0004*/ 	.word	0x00000082


	//----- nvinfo : EIATTR_KPARAM_INFO
	.align		4
.L_7:
        /*0008*/ 	.byte	0x04, 0x17
        /*000a*/ 	.short	(.L_9 - .L_8)
.L_8:
        /*000c*/ 	.word	0x00000000
        /*0010*/ 	.short	0x0001
        /*0012*/ 	.short	0x0008
        /*0014*/ 	.byte	0x00, 0xf5, 0x21, 0x00


	//----- nvinfo : EIATTR_KPARAM_INFO
	.align		4
.L_9:
        /*0018*/ 	.byte	0x04, 0x17
        /*001a*/ 	.short	(.L_11 - .L_10)
.L_10:
        /*001c*/ 	.word	0x00000000
        /*0020*/ 	.short	0x0000
        /*0022*/ 	.short	0x0000
        /*0024*/ 	.byte	0x00, 0xf5, 0x21, 0x00


	//----- nvinfo : EIATTR_SPARSE_MMA_MASK
	.align		4
.L_11:
        /*0028*/ 	.byte	0x03, 0x50
        /*002a*/ 	.short	0x0000


	//----- nvinfo : EIATTR_MAXREG_COUNT
	.align		4
        /*002c*/ 	.byte	0x03, 0x1b
        /*002e*/ 	.short	0x00ff


	//----- nvinfo : EIATTR_MERCURY_ISA_VERSION
	.align		4
        /*0030*/ 	.byte	0x03, 0x5f
        /*0032*/ 	.short	0x0101


	//----- nvinfo : EIATTR_VRC_CTA_INIT_COUNT
	.align		4
        /*0034*/ 	.byte	0x02, 0x4a
	.zero		1
	.zero		1


	//----- nvinfo : EIATTR_EXIT_INSTR_OFFSETS
	.align		4
        /*0038*/ 	.byte	0x04, 0x1c
        /*003a*/ 	.short	(.L_13 - .L_12)


	//   ....[0]....
.L_12:
        /*003c*/ 	.word	0x00000090


	//   ....[1]....
        /*0040*/ 	.word	0x000012e0


	//   ....[2]....
        /*0044*/ 	.word	0x00001370


	//----- nvinfo : EIATTR_CRS_STACK_SIZE
	.align		4
.L_13:
        /*0048*/ 	.byte	0x04, 0x1e
        /*004a*/ 	.short	(.L_15 - .L_14)
.L_14:
        /*004c*/ 	.word	0x00000000


	//----- nvinfo : EIATTR_CBANK_PARAM_SIZE
	.align		4
.L_15:
        /*0050*/ 	.byte	0x03, 0x19
        /*0052*/ 	.short	0x0010


	//----- nvinfo : EIATTR_PARAM_CBANK
	.align		4
        /*0054*/ 	.byte	0x04, 0x0a
        /*0056*/ 	.short	(.L_17 - .L_16)
	.align		4
.L_16:
        /*0058*/ 	.word	index@(.nv.constant0._Z19kernelTestBitVectorP13cudaBitVectorS0_)
        /*005c*/ 	.short	0x0380
        /*005e*/ 	.short	0x0010


	//----- nvinfo : EIATTR_SW_WAR
	.align		4
.L_17:
        /*0060*/ 	.byte	0x04, 0x36
        /*0062*/ 	.short	(.L_19 - .L_18)
.L_18:
        /*0064*/ 	.word	0x00000008
.L_19:


//--------------------- .nv.callgraph             --------------------------
	.section	.nv.callgraph,"",@"SHT_CUDA_CALLGRAPH"
	.align	4
	.sectionentsize	8
	.align		4
        /*0000*/ 	.word	0x00000000
	.align		4
        /*0004*/ 	.word	0xffffffff
	.align		4
        /*0008*/ 	.word	0x00000000
	.align		4
        /*000c*/ 	.word	0xfffffffe
	.align		4
        /*0010*/ 	.word	0x00000000
	.align		4
        /*0014*/ 	.word	0xfffffffd
	.align		4
        /*0018*/ 	.word	0x00000000
	.align		4
        /*001c*/ 	.word	0xfffffffc


//--------------------- .text._Z19kernelTestBitVectorP13cudaBitVectorS0_ --------------------------
	.section	.text._Z19kernelTestBitVectorP13cudaBitVectorS0_,"ax",@progbits
	.align	128
        .global         _Z19kernelTestBitVectorP13cudaBitVectorS0_
        .type           _Z19kernelTestBitVectorP13cudaBitVectorS0_,@function
        .size           _Z19kernelTestBitVectorP13cudaBitVectorS0_,(.L_x_24 - _Z19kernelTestBitVectorP13cudaBitVectorS0_)
        .other          _Z19kernelTestBitVectorP13cudaBitVectorS0_,@"STO_CUDA_ENTRY STV_DEFAULT"
_Z19kernelTestBitVectorP13cudaBitVectorS0_:
.text._Z19kernelTestBitVectorP13cudaBitVectorS0_:
[----:B------:R-:W-:Y:S08]  /*0000*/  LDC R1, c[0x0][0x37c] ;  /* 0x0000df00ff017b82 */ /* 0x000ff00000000800 */
[----:B------:R-:W0:Y:S01]  /*0010*/  LDC.64 R4, c[0x0][0x380] ;  /* 0x0000e000ff047b82 */ /* 0x000e220000000a00 */
[----:B------:R-:W0:Y:S02]  /*0020*/  LDCU.64 UR4, c[0x0][0x358] ;  /* 0x00006b00ff0477ac */ /* 0x000e240008000a00 */
[----:B0-----:R-:W2:Y:S05]  /*0030*/  LDG.E R0, desc[UR4][R4.64+0x8] ;  /* 0x0000080404007981 */ /* 0x001eaa000c1e1900 */
[----:B------:R-:W0:Y:S01]  /*0040*/  S2UR UR6, SR_CTAID.X ;  /* 0x00000000000679c3 */ /* 0x000e220000002500 */
[----:B------:R-:W0:Y:S07]  /*0050*/  S2R R15, SR_TID.X ;  /* 0x00000000000f7919 */ /* 0x000e2e0000002100 */
[----:B------:R-:W0:Y:S02]  /*0060*/  LDC R2, c[0x0][0x360] ;  /* 0x0000d800ff027b82 */ /* 0x000e240000000800 */
[----:B0-----:R-:W-:-:S05]  /*0070*/  IMAD R15, R2, UR6, R15 ;  /* 0x00000006020f7c24 */ /* 0x001fca000f8e020f */
[----:B--2---:R-:W-:-:S13]  /*0080*/  ISETP.GE.AND P0, PT, R15, R0, PT ;  /* 0x000000000f00720c */ /* 0x004fda0003f06270 */
[----:B------:R-:W-:Y:S05]  /*0090*/  @P0 EXIT ;  /* 0x000000000000094d */ /* 0x000fea0003800000 */
[----:B------:R-:W-:Y:S01]  /*00a0*/  ISETP.GE.AND P0, PT, R15, RZ, PT ;  /* 0x000000ff0f00720c */ /* 0x000fe20003f06270 */
[----:B------:R-:W-:Y:S01]  /*00b0*/  BSSY.RECONVERGENT B0, `(.L_x_0) ;  /* 0x000000b000007945 */ /* 0x000fe20003800200 */
[----:B------:R-:W-:Y:S02]  /*00c0*/  CS2R R8, SRZ ;  /* 0x0000000000087805 */ /* 0x000fe4000001ff00 */
[----:B------:R-:W-:-:S09]  /*00d0*/  CS2R R10, SRZ ;  /* 0x00000000000a7805 */ /* 0x000fd2000001ff00 */
[----:B------:R-:W-:Y:S05]  /*00e0*/  @!P0 BRA `(.L_x_1) ;  /* 0x00000000001c8947 */ /* 0x000fea0003800000 */
[----:B------:R-:W0:Y:S01]  /*00f0*/  LDC.64 R6, c[0x0][0x388] ;  /* 0x0000e200ff067b82 */ /* 0x000e220000000a00 */
[----:B------:R-:W2:Y:S04]  /*0100*/  LDG.E.64 R8, desc[UR4][R4.64] ;  /* 0x0000000404087981 */ /* 0x000ea8000c1e1b00 */
[----:B0-----:R-:W3:Y:S02]  /*0110*/  LDG.E R0, desc[UR4][R6.64+0x8] ;  /* 0x0000080406007981 */ /* 0x001ee4000c1e1900 */
[----:B---3--:R-:W-:-:S13]  /*0120*/  ISETP.GE.AND P0, PT, R15, R0, PT ;  /* 0x000000000f00720c */ /* 0x008fda0003f06270 */
[----:B------:R-:W3:Y:S01]  /*0130*/  @!P0 LDG.E.64 R2, desc[UR4][R6.64] ;  /* 0x0000000406028981 */ /* 0x000ee2000c1e1b00 */
[----:B--2---:R-:W-:-:S04]  /*0140*/  IMAD.WIDE.U32 R8, R15, 0x10, R8 ;  /* 0x000000100f087825 */ /* 0x004fc800078e0008 */
[----:B---3--:R-:W-:-:S07]  /*0150*/  @!P0 IMAD.WIDE.U32 R10, R15, 0x10, R2 ;  /* 0x000000100f0a8825 */ /* 0x008fce00078e0002 */
.L_x_1:
[----:B------:R-:W-:Y:S05]  /*0160*/  BSYNC.RECONVERGENT B0 ;  /* 0x0000000000007941 */ /* 0x000fea0003800200 */
.L_x_0:
[----:B------:R-:W2:Y:S01]  /*0170*/  LDG.E R0, desc[UR4][R8.64+0x8] ;  /* 0x0000080408007981 */ /* 0x000ea2000c1e1900 */
[----:B------:R-:W-:Y:S01]  /*0180*/  BSSY.RECONVERGENT B0, `(.L_x_2) ;  /* 0x000000b000007945 */ /* 0x000fe20003800200 */
[----:B--2---:R-:W-:-:S13]  /*0190*/  ISETP.GE.AND P0, PT, R0, 0x1, PT ;  /* 0x000000010000780c */ /* 0x004fda0003f06270 */
[----:B------:R-:W-:Y:S05]  /*01a0*/  @!P0 BRA `(.L_x_3) ;  /* 0x0000000000208947 */ /* 0x000fea0003800000 */
[----:B------:R-:W-:-:S07]  /*01b0*/  IMAD.MOV.U32 R5, RZ, RZ, RZ ;  /* 0x000000ffff057224 */ /* 0x000fce00078e00ff */
.L_x_4:
[----:B------:R-:W2:Y:S02]  /*01c0*/  LDG.E.64 R2, desc[UR4][R8.64] ;  /* 0x0000000408027981 */ /* 0x000ea4000c1e1b00 */
[----:B--2---:R-:W-:-:S05]  /*01d0*/  IMAD.WIDE.U32 R2, R5, 0x4, R2 ;  /* 0x0000000405027825 */ /* 0x004fca00078e0002 */
[----:B------:R0:W-:Y:S04]  /*01e0*/  STG.E desc[UR4][R2.64], RZ ;  /* 0x000000ff02007986 */ /* 0x0001e8000c101904 */
[----:B------:R-:W2:Y:S01]  /*01f0*/  LDG.E R0, desc[UR4][R8.64+0x8] ;  /* 0x0000080408007981 */ /* 0x000ea2000c1e1900 */
[----:B------:R-:W-:-:S05]  /*0200*/  VIADD R5, R5, 0x1 ;  /* 0x0000000105057836 */ /* 0x000fca0000000000 */
[----:B--2---:R-:W-:-:S13]  /*0210*/  ISETP.GE.AND P0, PT, R5, R0, PT ;  /* 0x000000000500720c */ /* 0x004fda0003f06270 */
[----:B0-----:R-:W-:Y:S05]  /*0220*/  @!P0 BRA `(.L_x_4) ;  /* 0xfffffffc00e48947 */ /* 0x001fea000383ffff */
.L_x_3:
[----:B------:R-:W-:Y:S05]  /*0230*/  BSYNC.RECONVERGENT B0 ;  /* 0x0000000000007941 */ /* 0x000fea0003800200 */
.L_x_2:
[----:B------:R-:W2:Y:S04]  /*0240*/  LDG.E.64 R2, desc[UR4][R8.64] ;  /* 0x0000000408027981 */ /* 0x000ea8000c1e1b00 */
[----:B--2---:R-:W2:Y:S01]  /*0250*/  LDG.E R0, desc[UR4][R2.64] ;  /* 0x0000000402007981 */ /* 0x004ea2000c1e1900 */
[----:B------:R-:W-:Y:S01]  /*0260*/  VIADD R15, R15, 0x1e ;  /* 0x0000001e0f0f7836 */ /* 0x000fe20000000000 */
[----:B--2---:R-:W-:-:S05]  /*0270*/  LOP3.LUT R5, R0, 0x1, RZ, 0xfc, !PT ;  /* 0x0000000100057812 */ /* 0x004fca00078efcff */
[----:B------:R0:W-:Y:S04]  /*0280*/  STG.E desc[UR4][R2.64], R5 ;  /* 0x0000000502007986 */ /* 0x0001e8000c101904 */
[----:B------:R-:W2:Y:S04]  /*0290*/  LDG.E R4, desc[UR4][R10.64+0x8] ;  /* 0x000008040a047981 */ /* 0x000ea8000c1e1900 */
[----:B------:R1:W5:Y:S01]  /*02a0*/  LDG.E.64 R12, desc[UR4][R8.64+0x8] ;  /* 0x00000804080c7981 */ /* 0x000362000c1e1b00 */
[----:B------:R-:W-:Y:S01]  /*02b0*/  SHF.R.S32.HI R0, RZ, 0x1f, R15 ;  /* 0x0000001fff007819 */ /* 0x000fe2000001140f */
[----:B------:R-:W-:Y:S03]  /*02c0*/  BSSY.RECONVERGENT B0, `(.L_x_5) ;  /* 0x0000011000007945 */ /* 0x000fe60003800200 */
[----:B------:R-:W-:-:S04]  /*02d0*/  LEA.HI R0, R0, R15, RZ, 0x5 ;  /* 0x0000000f00007211 */ /* 0x000fc800078f28ff */
[----:B------:R-:W-:Y:S02]  /*02e0*/  LOP3.LUT R16, R0, 0xffffffe0, RZ, 0xc0, !PT ;  /* 0xffffffe000107812 */ /* 0x000fe400078ec0ff */
[----:B------:R-:W-:-:S03]  /*02f0*/  SHF.R.S32.HI R17, RZ, 0x5, R0 ;  /* 0x00000005ff117819 */ /* 0x000fc60000011400 */
[----:B------:R-:W-:Y:S01]  /*0300*/  IMAD.IADD R16, R15, 0x1, -R16 ;  /* 0x000000010f107824 */ /* 0x000fe200078e0a10 */
[----:B0-----:R-:W-:-:S04]  /*0310*/  LOP3.LUT R5, RZ, R17, RZ, 0x33, !PT ;  /* 0x00000011ff057212 */ /* 0x001fc800078e33ff */
[----:B------:R-:W-:Y:S02]  /*0320*/  ISETP.NE.AND P0, PT, R16, RZ, PT ;  /* 0x000000ff1000720c */ /* 0x000fe40003f05270 */
[----:B--2---:R-:W-:-:S13]  /*0330*/  ISETP.GE.AND P1, PT, R4, 0x1, PT ;  /* 0x000000010400780c */ /* 0x004fda0003f26270 */
[----:B-1----:R-:W-:Y:S05]  /*0340*/  @!P1 BRA `(.L_x_6) ;  /* 0x0000000000209947 */ /* 0x002fea0003800000 */
[----:B------:R-:W-:-:S07]  /*0350*/  IMAD.MOV.U32 R7, RZ, RZ, RZ ;  /* 0x000000ffff077224 */ /* 0x000fce00078e00ff */
.L_x_7:
[----:B------:R-:W2:Y:S02]  /*0360*/  LDG.E.64 R2, desc[UR4][R10.64] ;  /* 0x000000040a027981 */ /* 0x000ea4000c1e1b00 */
[----:B--2---:R-:W-:-:S05]  /*0370*/  IMAD.WIDE.U32 R2, R7, 0x4, R2 ;  /* 0x0000000407027825 */ /* 0x004fca00078e0002 */
[----:B------:R0:W-:Y:S04]  /*0380*/  STG.E desc[UR4][R2.64], RZ ;  /* 0x000000ff02007986 */ /* 0x0001e8000c101904 */
[----:B------:R-:W2:Y:S01]  /*0390*/  LDG.E R0, desc[UR4][R10.64+0x8] ;  /* 0x000008040a007981 */ /* 0x000ea2000c1e1900 */
[----:B------:R-:W-:-:S05]  /*03a0*/  VIADD R7, R7, 0x1 ;  /* 0x0000000107077836 */ /* 0x000fca0000000000 */
[----:B--2---:R-:W-:-:S13]  /*03b0*/  ISETP.GE.AND P1, PT, R7, R0, PT ;  /* 0x000000000700720c */ /* 0x004fda0003f26270 */
[----:B0-----:R-:W-:Y:S05]  /*03c0*/  @!P1 BRA `(.L_x_7) ;  /* 0xfffffffc00e49947 */ /* 0x001fea000383ffff */
.L_x_6:
[----:B------:R-:W-:Y:S05]  /*03d0*/  BSYNC.RECONVERGENT B0 ;  /* 0x0000000000007941 */ /* 0x000fea0003800200 */
.L_x_5:
[----:B------:R-:W-:Y:S01]  /*03e0*/  BSSY.RECONVERGENT B0, `(.L_x_8) ;  /* 0x00000ee000007945 */ /* 0x000fe20003800200 */
[C---:B-----5:R-:W-:Y:S01]  /*03f0*/  IMAD R0, R12.reuse, 0x20, -R13 ;  /* 0x000000200c007824 */ /* 0x060fe200078e0a0d */
[----:B------:R-:W-:Y:S02]  /*0400*/  IADD3 R5, PT, PT, R12, R5, RZ ;  /* 0x000000050c057210 */ /* 0x000fe40007ffe0ff */
[----:B------:R-:W-:Y:S05]  /*0410*/  @!P0 BRA `(.L_x_9) ;  /* 0x0000000800608947 */ /* 0x000fea0003800000 */
[----:B------:R-:W-:Y:S01]  /*0420*/  ISETP.GE.AND P0, PT, R5, 0x1, PT ;  /* 0x000000010500780c */ /* 0x000fe20003f06270 */
[----:B------:R-:W-:-:S12]  /*0430*/  BSSY.RECONVERGENT B1, `(.L_x_10) ;  /* 0x000008b000017945 */ /* 0x000fd80003800200 */
[----:B------:R-:W-:Y:S05]  /*0440*/  @!P0 BRA `(.L_x_11) ;  /* 0x0000000800248947 */ /* 0x000fea0003800000 */
[----:B------:R-:W-:Y:S01]  /*0450*/  IADD3 R3, PT, PT, R12, -0x2, -R17 ;  /* 0xfffffffe0c037810 */ /* 0x000fe20007ffe811 */
[----:B------:R-:W-:Y:S01]  /*0460*/  BSSY.RECONVERGENT B2, `(.L_x_12) ;  /* 0x0000069000027945 */ /* 0x000fe20003800200 */
[----:B------:R-:W-:Y:S01]  /*0470*/  LOP3.LUT R2, R5, 0x3, RZ, 0xc0, !PT ;  /* 0x0000000305027812 */ /* 0x000fe200078ec0ff */
[----:B------:R-:W-:Y:S01]  /*0480*/  IMAD.MOV.U32 R4, RZ, RZ, RZ ;  /* 0x000000ffff047224 */ /* 0x000fe200078e00ff */
[----:B------:R-:W-:Y:S02]  /*0490*/  ISETP.GE.U32.AND P1, PT, R3, 0x3, PT ;  /* 0x000000030300780c */ /* 0x000fe40003f26070 */
[----:B------:R-:W-:Y:S02]  /*04a0*/  ISETP.NE.AND P0, PT, R2, RZ, PT ;  /* 0x000000ff0200720c */ /* 0x000fe40003f05270 */
[----:B------:R-:W-:-:S09]  /*04b0*/  IADD3 R3, PT, PT, -R16, 0x20, RZ ;  /* 0x0000002010037810 */ /* 0x000fd20007ffe1ff */
[----:B------:R-:W-:Y:S05]  /*04c0*/  @!P1 BRA `(.L_x_13) ;  /* 0x0000000400889947 */ /* 0x000fea0003800000 */
[----:B------:R-:W-:Y:S01]  /*04d0*/  LOP3.LUT R4, R5, 0x7ffffffc, RZ, 0xc0, !PT ;  /* 0x7ffffffc05047812 */ /* 0x000fe200078ec0ff */
[----:B------:R-:W-:Y:S02]  /*04e0*/  IMAD.MOV R7, RZ, RZ, -R17 ;  /* 0x000000ffff077224 */ /* 0x000fe400078e0a11 */
[----:B------:R-:W-:Y:S02]  /*04f0*/  IMAD.MOV.U32 R5, RZ, RZ, -0x2 ;  /* 0xfffffffeff057424 */ /* 0x000fe400078e00ff */
[----:B------:R-:W-:-:S07]  /*0500*/  IMAD.MOV R6, RZ, RZ, -R4 ;  /* 0x000000ffff067224 */ /* 0x000fce00078e0a04 */
.L_x_14:
[----:B-1----:R-:W2:Y:S04]  /*0510*/  LDG.E R18, desc[UR4][R8.64+0x8] ;  /* 0x0000080408127981 */ /* 0x002ea8000c1e1900 */
[----:B------:R-:W3:Y:S04]  /*0520*/  LDG.E.64 R20, desc[UR4][R8.64] ;  /* 0x0000000408147981 */ /* 0x000ee8000c1e1b00 */
[----:B------:R-:W4:Y:S01]  /*0530*/  LDG.E.64 R14, desc[UR4][R10.64] ;  /* 0x000000040a0e7981 */ /* 0x000f22000c1e1b00 */
[----:B--2---:R-:W-:-:S05]  /*0540*/  IADD3 R13, PT, PT, R7, -0x1, R18 ;  /* 0xffffffff070d7810 */ /* 0x004fca0007ffe012 */
[----:B---3--:R-:W-:-:S06]  /*0550*/  IMAD.WIDE R20, R13, 0x4, R20 ;  /* 0x000000040d147825 */ /* 0x008fcc00078e0214 */
[----:B------:R-:W2:Y:S01]  /*0560*/  LDG.E R21, desc[UR4][R20.64] ;  /* 0x0000000414157981 */ /* 0x000ea2000c1e1900 */
[----:B------:R-:W-:-:S05]  /*0570*/  IADD3 R23, PT, PT, R5, 0x1, R18 ;  /* 0x0000000105177810 */ /* 0x000fca0007ffe012 */
[----:B----4-:R-:W-:Y:S01]  /*0580*/  IMAD.WIDE R22, R23, 0x4, R14 ;  /* 0x0000000417167825 */ /* 0x010fe200078e020e */
[----:B--2---:R-:W-:-:S05]  /*0590*/  SHF.L.U32 R13, R21, R16, RZ ;  /* 0x00000010150d7219 */ /* 0x004fca00000006ff */
[----:B------:R0:W-:Y:S04]  /*05a0*/  STG.E desc[UR4][R22.64], R13 ;  /* 0x0000000d16007986 */ /* 0x0001e8000c101904 */
[----:B------:R-:W2:Y:S04]  /*05b0*/  LDG.E R24, desc[UR4][R8.64+0x8] ;  /* 0x0000080408187981 */ /* 0x000ea8000c1e1900 */
[----:B------:R-:W3:Y:S04]  /*05c0*/  LDG.E.64 R18, desc[UR4][R8.64] ;  /* 0x0000000408127981 */ /* 0x000ee8000c1e1b00 */
[----:B------:R-:W4:Y:S01]  /*05d0*/  LDG.E.64 R14, desc[UR4][R10.64] ;  /* 0x000000040a0e7981 */ /* 0x000f22000c1e1b00 */
[----:B--2---:R-:W-:-:S02]  /*05e0*/  IADD3 R25, PT, PT, R7, -0x2, R24 ;  /* 0xfffffffe07197810 */ /* 0x004fc40007ffe018 */
[----:B------:R-:W-:-:S03]  /*05f0*/  IADD3 R27, PT, PT, R5, 0x1, R24 ;  /* 0x00000001051b7810 */ /* 0x000fc60007ffe018 */
[----:B---3--:R-:W-:-:S04]  /*0600*/  IMAD.WIDE R18, R25, 0x4, R18 ;  /* 0x0000000419127825 */ /* 0x008fc800078e0212 */
[----:B----4-:R-:W-:Y:S02]  /*0610*/  IMAD.WIDE R14, R27, 0x4, R14 ;  /* 0x000000041b0e7825 */ /* 0x010fe400078e020e */
[----:B------:R-:W2:Y:S04]  /*0620*/  LDG.E R18, desc[UR4][R18.64] ;  /* 0x0000000412127981 */ /* 0x000ea8000c1e1900 */
[----:B------:R-:W0:Y:S01]  /*0630*/  LDG.E R21, desc[UR4][R14.64] ;  /* 0x000000040e157981 */ /* 0x000e22000c1e1900 */
[----:B--2---:R-:W-:-:S04]  /*0640*/  SHF.R.U32.HI R20, RZ, R3, R18 ;  /* 0x00000003ff147219 */ /* 0x004fc80000011612 */
[----:B0-----:R-:W-:-:S05]  /*0650*/  LOP3.LUT R13, R21, R20, RZ, 0xfc, !PT ;  /* 0x00000014150d7212 */ /* 0x001fca00078efcff */
[----:B------:R0:W-:Y:S04]  /*0660*/  STG.E desc[UR4][R14.64], R13 ;  /* 0x0000000d0e007986 */ /* 0x0001e8000c101904 */
[----:B------:R-:W2:Y:S04]  /*0670*/  LDG.E R24, desc[UR4][R8.64+0x8] ;  /* 0x0000080408187981 */ /* 0x000ea8000c1e1900 */
[----:B------:R-:W3:Y:S01]  /*0680*/  LDG.E.64 R20, desc[UR4][R8.64] ;  /* 0x0000000408147981 */ /* 0x000ee2000c1e1b00 */
[----:B--2---:R-:W-:-:S05]  /*0690*/  IADD3 R23, PT, PT, R7, -0x2, R24 ;  /* 0xfffffffe07177810 */ /* 0x004fca0007ffe018 */
[----:B---3--:R-:W-:Y:S02]  /*06a0*/  IMAD.WIDE R20, R23, 0x4, R20 ;  /* 0x0000000417147825 */ /* 0x008fe400078e0214 */
[----:B------:R-:W2:Y:S04]  /*06b0*/  LDG.E.64 R22, desc[UR4][R10.64] ;  /* 0x000000040a167981 */ /* 0x000ea8000c1e1b00 */
[----:B------:R-:W3:Y:S01]  /*06c0*/  LDG.E R21, desc[UR4][R20.64] ;  /* 0x0000000414157981 */ /* 0x000ee2000c1e1900 */
[----:B------:R-:W-:-:S04]  /*06d0*/  IMAD.IADD R19, R24, 0x1, R5 ;  /* 0x0000000118137824 */ /* 0x000fc800078e0205 */
[----:B--2---:R-:W-:Y:S01]  /*06e0*/  IMAD.WIDE R22, R19, 0x4, R22 ;  /* 0x0000000413167825 */ /* 0x004fe200078e0216 */
[----:B---3--:R-:W-:-:S05]  /*06f0*/  SHF.L.U32 R25, R21, R16, RZ ;  /* 0x0000001015197219 */ /* 0x008fca00000006ff */
[----:B------:R1:W-:Y:S04]  /*0700*/  STG.E desc[UR4][R22.64], R25 ;  /* 0x0000001916007986 */ /* 0x0003e8000c101904 */
[----:B------:R-:W2:Y:S04]  /*0710*/  LDG.E R24, desc[UR4][R8.64+0x8] ;  /* 0x0000080408187981 */ /* 0x000ea8000c1e1900 */
[----:B------:R-:W3:Y:S04]  /*0720*/  LDG.E.64 R18, desc[UR4][R8.64] ;  /* 0x0000000408127981 */ /* 0x000ee8000c1e1b00 */
[----:B0-----:R-:W4:Y:S01]  /*0730*/  LDG.E.64 R14, desc[UR4][R10.64] ;  /* 0x000000040a0e7981 */ /* 0x001f22000c1e1b00 */
[----:B--2---:R-:W-:Y:S01]  /*0740*/  IADD3 R13, PT, PT, R7, -0x3, R24 ;  /* 0xfffffffd070d7810 */ /* 0x004fe20007ffe018 */
[----:B------:R-:W-:-:S04]  /*0750*/  IMAD.IADD R27, R24, 0x1, R5 ;  /* 0x00000001181b7824 */ /* 0x000fc800078e0205 */
[----:B---3--:R-:W-:-:S04]  /*0760*/  IMAD.WIDE R18, R13, 0x4, R18 ;  /* 0x000000040d127825 */ /* 0x008fc800078e0212 */
[----:B----4-:R-:W-:Y:S02]  /*0770*/  IMAD.WIDE R14, R27, 0x4, R14 ;  /* 0x000000041b0e7825 */ /* 0x010fe400078e020e */
[----:B------:R-:W2:Y:S04]  /*0780*/  LDG.E R18, desc[UR4][R18.64] ;  /* 0x0000000412127981 */ /* 0x000ea8000c1e1900 */
[----:B------:R-:W3:Y:S01]  /*0790*/  LDG.E R20, desc[UR4][R14.64] ;  /* 0x000000040e147981 */ /* 0x000ee2000c1e1900 */
[----:B--2---:R-:W-:-:S04]  /*07a0*/  SHF.R.U32.HI R13, RZ, R3, R18 ;  /* 0x00000003ff0d7219 */ /* 0x004fc80000011612 */
[----:B---3--:R-:W-:-:S05]  /*07b0*/  LOP3.LUT R13, R20, R13, RZ, 0xfc, !PT ;  /* 0x0000000d140d7212 */ /* 0x008fca00078efcff */
[----:B------:R0:W-:Y:S04]  /*07c0*/  STG.E desc[UR4][R14.64], R13 ;  /* 0x0000000d0e007986 */ /* 0x0001e8000c101904 */
[----:B------:R-:W1:Y:S04]  /*07d0*/  LDG.E R24, desc[UR4][R8.64+0x8] ;  /* 0x0000080408187981 */ /* 0x000e68000c1e1900 */
[----:B------:R-:W2:Y:S01]  /*07e0*/  LDG.E.64 R20, desc[UR4][R8.64] ;  /* 0x0000000408147981 */ /* 0x000ea2000c1e1b00 */
[----:B-1----:R-:W-:-:S05]  /*07f0*/  IADD3 R23, PT, PT, R7, -0x3, R24 ;  /* 0xfffffffd07177810 */ /* 0x002fca0007ffe018 */
[----:B--2---:R-:W-:Y:S02]  /*0800*/  IMAD.WIDE R20, R23, 0x4, R20 ;  /* 0x0000000417147825 */ /* 0x004fe400078e0214 */
[----:B------:R-:W2:Y:S04]  /*0810*/  LDG.E.64 R22, desc[UR4][R10.64] ;  /* 0x000000040a167981 */ /* 0x000ea8000c1e1b00 */
[----:B------:R-:W3:Y:S01]  /*0820*/  LDG.E R21, desc[UR4][R20.64] ;  /* 0x0000000414157981 */ /* 0x000ee2000c1e1900 */
[----:B------:R-:W-:-:S05]  /*0830*/  IADD3 R19, PT, PT, R5, -0x1, R24 ;  /* 0xffffffff05137810 */ /* 0x000fca0007ffe018 */
[----:B--2---:R-:W-:Y:S01]  /*0840*/  IMAD.WIDE R22, R19, 0x4, R22 ;  /* 0x0000000413167825 */ /* 0x004fe200078e0216 */
[----:B---3--:R-:W-:-:S05]  /*0850*/  SHF.L.U32 R25, R21, R16, RZ ;  /* 0x0000001015197219 */ /* 0x008fca00000006ff */
[----:B------:R1:W-:Y:S04]  /*0860*/  STG.E desc[UR4][R22.64], R25 ;  /* 0x0000001916007986 */ /* 0x0003e8000c101904 */
[----:B------:R-:W2:Y:S04]  /*0870*/  LDG.E R24, desc[UR4][R8.64+0x8] ;  /* 0x0000080408187981 */ /* 0x000ea8000c1e1900 */
[----:B0-----:R-:W3:Y:S04]  /*0880*/  LDG.E.64 R14, desc[UR4][R8.64] ;  /* 0x00000004080e7981 */ /* 0x001ee8000c1e1b00 */
[----:B------:R-:W4:Y:S01]  /*0890*/  LDG.E.64 R18, desc[UR4][R10.64] ;  /* 0x000000040a127981 */ /* 0x000f22000c1e1b00 */
[----:B------:R-:W-:-:S05]  /*08a0*/  IADD3 R13, PT, PT, R7, -0x4, RZ ;  /* 0xfffffffc070d7810 */ /* 0x000fca0007ffe0ff */
[----:B--2---:R-:W-:Y:S01]  /*08b0*/  IMAD.IADD R27, R24, 0x1, R13 ;  /* 0x00000001181b7824 */ /* 0x004fe200078e020d */
[----:B------:R-:W-:-:S03]  /*08c0*/  IADD3 R29, PT, PT, R5, -0x1, R24 ;  /* 0xffffffff051d7810 */ /* 0x000fc60007ffe018 */
[----:B---3--:R-:W-:-:S04]  /*08d0*/  IMAD.WIDE R14, R27, 0x4, R14 ;  /* 0x000000041b0e7825 */ /* 0x008fc800078e020e */
[----:B----4-:R-:W-:Y:S02]  /*08e0*/  IMAD.WIDE R18, R29, 0x4, R18 ;  /* 0x000000041d127825 */ /* 0x010fe400078e0212 */
[----:B------:R-:W2:Y:S04]  /*08f0*/  LDG.E R14, desc[UR4][R14.64] ;  /* 0x000000040e0e7981 */ /* 0x000ea8000c1e1900 */
[----:B------:R-:W1:Y:S01]  /*0900*/  LDG.E R21, desc[UR4][R18.64] ;  /* 0x0000000412157981 */ /* 0x000e62000c1e1900 */
[----:B--2---:R-:W-:-:S04]  /*0910*/  SHF.R.U32.HI R20, RZ, R3, R14 ;  /* 0x00000003ff147219 */ /* 0x004fc8000001160e */
[----:B-1----:R-:W-:-:S05]  /*0920*/  LOP3.LUT R25, R21, R20, RZ, 0xfc, !PT ;  /* 0x0000001415197212 */ /* 0x002fca00078efcff */
[----:B------:R0:W-:Y:S04]  /*0930*/  STG.E desc[UR4][R18.64], R25 ;  /* 0x0000001912007986 */ /* 0x0001e8000c101904 */
[----:B------:R-:W2:Y:S04]  /*0940*/  LDG.E R24, desc[UR4][R8.64+0x8] ;  /* 0x0000080408187981 */ /* 0x000ea8000c1e1900 */
[----:B------:R-:W3:Y:S01]  /*0950*/  LDG.E.64 R20, desc[UR4][R8.64] ;  /* 0x0000000408147981 */ /* 0x000ee2000c1e1b00 */
[----:B--2---:R-:W-:-:S04]  /*0960*/  IMAD.IADD R23, R13, 0x1, R24 ;  /* 0x000000010d177824 */ /* 0x004fc800078e0218 */
[----:B---3--:R-:W-:Y:S02]  /*0970*/  IMAD.WIDE R20, R23, 0x4, R20 ;  /* 0x0000000417147825 */ /* 0x008fe400078e0214 */
[----:B------:R-:W2:Y:S04]  /*0980*/  LDG.E.64 R22, desc[UR4][R10.64] ;  /* 0x000000040a167981 */ /* 0x000ea8000c1e1b00 */
[----:B------:R-:W3:Y:S01]  /*0990*/  LDG.E R21, desc[UR4][R20.64] ;  /* 0x0000000414157981 */ /* 0x000ee2000c1e1900 */
[----:B------:R-:W-:-:S05]  /*09a0*/  IADD3 R15, PT, PT, R5, -0x2, R24 ;  /* 0xfffffffe050f7810 */ /* 0x000fca0007ffe018 */
[----:B--2---:R-:W-:Y:S01]  /*09b0*/  IMAD.WIDE R22, R15, 0x4, R22 ;  /* 0x000000040f167825 */ /* 0x004fe200078e0216 */
[----:B---3--:R-:W-:-:S05]  /*09c0*/  SHF.L.U32 R27, R21, R16, RZ ;  /* 0x00000010151b7219 */ /* 0x008fca00000006ff */
[----:B------:R1:W-:Y:S04]  /*09d0*/  STG.E desc[UR4][R22.64], R27 ;  /* 0x0000001b16007986 */ /* 0x0003e8000c101904 */
[----:B------:R-:W2:Y:S04]  /*09e0*/  LDG.E R24, desc[UR4][R8.64+0x8] ;  /* 0x0000080408187981 */ /* 0x000ea8000c1e1900 */
[----:B------:R-:W3:Y:S04]  /*09f0*/  LDG.E.64 R14, desc[UR4][R8.64] ;  /* 0x00000004080e7981 */ /* 0x000ee8000c1e1b00 */
[----:B0-----:R-:W4:Y:S01]  /*0a00*/  LDG.E.64 R18, desc[UR4][R10.64] ;  /* 0x000000040a127981 */ /* 0x001f22000c1e1b00 */
[----:B--2---:R-:W-:-:S02]  /*0a10*/  IADD3 R7, PT, PT, R7, -0x5, R24 ;  /* 0xfffffffb07077810 */ /* 0x004fc40007ffe018 */
[----:B------:R-:W-:-:S03]  /*0a20*/  IADD3 R25, PT, PT, R5, -0x2, R24 ;  /* 0xfffffffe05197810 */ /* 0x000fc60007ffe018 */
[----:B---3--:R-:W-:-:S04]  /*0a30*/  IMAD.WIDE R14, R7, 0x4, R14 ;  /* 0x00000004070e7825 */ /* 0x008fc800078e020e */
[----:B----4-:R-:W-:Y:S02]  /*0a40*/  IMAD.WIDE R18, R25, 0x4, R18 ;  /* 0x0000000419127825 */ /* 0x010fe400078e0212 */
[----:B------:R-:W2:Y:S04]  /*0a50*/  LDG.E R14, desc[UR4][R14.64] ;  /* 0x000000040e0e7981 */ /* 0x000ea8000c1e1900 */
[----:B------:R-:W3:Y:S01]  /*0a60*/  LDG.E R20, desc[UR4][R18.64] ;  /* 0x0000000412147981 */ /* 0x000ee2000c1e1900 */
[----:B------:R-:W-:-:S05]  /*0a70*/  VIADD R6, R6, 0x4 ;  /* 0x0000000406067836 */ /* 0x000fca0000000000 */
[----:B------:R-:W-:Y:S01]  /*0a80*/  ISETP.NE.AND P1, PT, R6, RZ, PT ;  /* 0x000000ff0600720c */ /* 0x000fe20003f25270 */
[----:B------:R-:W-:Y:S01]  /*0a90*/  VIADD R5, R5, 0xfffffffc ;  /* 0xfffffffc05057836 */ /* 0x000fe20000000000 */
[----:B--2---:R-:W-:-:S04]  /*0aa0*/  SHF.R.U32.HI R7, RZ, R3, R14 ;  /* 0x00000003ff077219 */ /* 0x004fc8000001160e */
[----:B---3--:R-:W-:-:S05]  /*0ab0*/  LOP3.LUT R21, R20, R7, RZ, 0xfc, !PT ;  /* 0x0000000714157212 */ /* 0x008fca00078efcff */
[----:B------:R1:W-:Y:S01]  /*0ac0*/  STG.E desc[UR4][R18.64], R21 ;  /* 0x0000001512007986 */ /* 0x0003e2000c101904 */
[----:B------:R-:W-:Y:S01]  /*0ad0*/  IMAD.MOV.U32 R7, RZ, RZ, R13 ;  /* 0x000000ffff077224 */ /* 0x000fe200078e000d */
[----:B------:R-:W-:Y:S06]  /*0ae0*/  @P1 BRA `(.L_x_14) ;  /* 0xfffffff800881947 */ /* 0x000fec000383ffff */
.L_x_13:
[----:B------:R-:W-:Y:S05]  /*0af0*/  BSYNC.RECONVERGENT B2 ;  /* 0x0000000000027941 */ /* 0x000fea0003800200 */
.L_x_12:
[----:B------:R-:W-:Y:S05]  /*0b00*/  @!P0 BRA `(.L_x_11) ;  /* 0x0000000000748947 */ /* 0x000fea0003800000 */
[----:B------:R-:W-:Y:S01]  /*0b10*/  LOP3.LUT R4, RZ, R4, RZ, 0x33, !PT ;  /* 0x00000004ff047212 */ /* 0x000fe200078e33ff */
[----:B------:R-:W-:-:S07]  /*0b20*/  IMAD.MOV R2, RZ, RZ, -R2 ;  /* 0x000000ffff027224 */ /* 0x000fce00078e0a02 */
.L_x_15:
[----:B0-----:R-:W1:Y:S04]  /*0b30*/  LDG.E R13, desc[UR4][R8.64+0x8] ;  /* 0x00000804080d7981 */ /* 0x001e68000c1e1900 */
[----:B------:R-:W2:Y:S01]  /*0b40*/  LDG.E.64 R6, desc[UR4][R8.64] ;  /* 0x0000000408067981 */ /* 0x000ea2000c1e1b00 */
[----:B------:R-:W-:-:S05]  /*0b50*/  IADD3 R5, PT, PT, -R17, R4, RZ ;  /* 0x0000000411057210 */ /* 0x000fca0007ffe1ff */
[----:B-1----:R-:W-:-:S04]  /*0b60*/  IMAD.IADD R19, R13, 0x1, R5 ;  /* 0x000000010d137824 */ /* 0x002fc800078e0205 */
[----:B--2---:R-:W-:Y:S02]  /*0b70*/  IMAD.WIDE R18, R19, 0x4, R6 ;  /* 0x0000000413127825 */ /* 0x004fe400078e0206 */
        /* <DEDUP_REMOVED lines=8> */
[----:B------:R-:W4:Y:S01]  /*0c00*/  LDG.E.64 R6, desc[UR4][R10.64] ;  /* 0x000000040a067981 */ /* 0x000f22000c1e1b00 */
[----:B--2---:R-:W-:Y:S01]  /*0c10*/  IADD3 R5, PT, PT, R5, -0x1, R22 ;  /* 0xffffffff05057810 */ /* 0x004fe20007ffe016 */
[----:B------:R-:W-:-:S04]  /*0c20*/  IMAD.IADD R23, R22, 0x1, R4 ;  /* 0x0000000116177824 */ /* 0x000fc800078e0204 */
[----:B---3--:R-:W-:-:S04]  /*0c30*/  IMAD.WIDE R14, R5, 0x4, R14 ;  /* 0x00000004050e7825 */ /* 0x008fc800078e020e */
[----:B----4-:R-:W-:Y:S02]  /*0c40*/  IMAD.WIDE R6, R23, 0x4, R6 ;  /* 0x0000000417067825 */ /* 0x010fe400078e0206 */
[----:B------:R-:W2:Y:S04]  /*0c50*/  LDG.E R14, desc[UR4][R14.64] ;  /* 0x000000040e0e7981 */ /* 0x000ea8000c1e1900 */
[----:B------:R-:W3:Y:S01]  /*0c60*/  LDG.E R18, desc[UR4][R6.64] ;  /* 0x0000000406127981 */ /* 0x000ee2000c1e1900 */
[----:B------:R-:W-:Y:S02]  /*0c70*/  VIADD R2, R2, 0x1 ;  /* 0x0000000102027836 */ /* 0x000fe40000000000 */
[----:B------:R-:W-:-:S03]  /*0c80*/  VIADD R4, R4, 0xffffffff ;  /* 0xffffffff04047836 */ /* 0x000fc60000000000 */
[----:B------:R-:W-:Y:S02]  /*0c90*/  ISETP.NE.AND P0, PT, R2, RZ, PT ;  /* 0x000000ff0200720c */ /* 0x000fe40003f05270 */
[----:B--2---:R-:W-:-:S04]  /*0ca0*/  SHF.R.U32.HI R5, RZ, R3, R14 ;  /* 0x00000003ff057219 */ /* 0x004fc8000001160e */
[----:B---3--:R-:W-:-:S05]  /*0cb0*/  LOP3.LUT R5, R18, R5, RZ, 0xfc, !PT ;  /* 0x0000000512057212 */ /* 0x008fca00078efcff */
[----:B------:R0:W-:Y:S02]  /*0cc0*/  STG.E desc[UR4][R6.64], R5 ;  /* 0x0000000506007986 */ /* 0x0001e4000c101904 */
[----:B------:R-:W-:Y:S05]  /*0cd0*/  @P0 BRA `(.L_x_15) ;  /* 0xfffffffc00940947 */ /* 0x000fea000383ffff */
.L_x_11:
[----:B------:R-:W-:Y:S05]  /*0ce0*/  BSYNC.RECONVERGENT B1 ;  /* 0x0000000000017941 */ /* 0x000fea0003800200 */
.L_x_10:
[----:B0-----:R-:W2:Y:S04]  /*0cf0*/  LDG.E R7, desc[UR4][R8.64+0x8] ;  /* 0x0000080408077981 */ /* 0x001ea8000c1e1900 */
[----:B------:R-:W3:Y:S01]  /*0d00*/  LDG.E.64 R2, desc[UR4][R8.64] ;  /* 0x0000000408027981 */ /* 0x000ee2000c1e1b00 */
[----:B--2---:R-:W-:-:S05]  /*0d10*/  IADD3 R5, PT, PT, -R12, R7, RZ ;  /* 0x000000070c057210 */ /* 0x004fca0007ffe1ff */
[----:B---3--:R-:W-:Y:S02]  /*0d20*/  IMAD.WIDE R2, R5, 0x4, R2 ;  /* 0x0000000405027825 */ /* 0x008fe400078e0202 */
[----:B------:R-:W2:Y:S04]  /*0d30*/  LDG.E.64 R4, desc[UR4][R10.64] ;  /* 0x000000040a047981 */ /* 0x000ea8000c1e1b00 */
[----:B------:R-:W3:Y:S01]  /*0d40*/  LDG.E R3, desc[UR4][R2.64] ;  /* 0x0000000402037981 */ /* 0x000ee2000c1e1900 */
[----:B------:R-:W-:-:S05]  /*0d50*/  IADD3 R7, PT, PT, R7, R17, -R12 ;  /* 0x0000001107077210 */ /* 0x000fca0007ffe80c */
[----:B--2---:R-:W-:Y:S01]  /*0d60*/  IMAD.WIDE R4, R7, 0x4, R4 ;  /* 0x0000000407047825 */ /* 0x004fe200078e0204 */
[----:B---3--:R-:W-:-:S05]  /*0d70*/  SHF.L.U32 R7, R3, R16, RZ ;  /* 0x0000001003077219 */ /* 0x008fca00000006ff */
[----:B------:R2:W-:Y:S01]  /*0d80*/  STG.E desc[UR4][R4.64], R7 ;  /* 0x0000000704007986 */ /* 0x0005e2000c101904 */
[----:B------:R-:W-:Y:S05]  /*0d90*/  BRA `(.L_x_16) ;  /* 0x0000000400487947 */ /* 0x000fea0003800000 */
.L_x_9:
[----:B------:R-:W-:Y:S01]  /*0da0*/  ISETP.GE.AND P0, PT, R5, 0x1, PT ;  /* 0x000000010500780c */ /* 0x000fe20003f06270 */
[----:B------:R-:W-:-:S12]  /*0db0*/  BSSY.RECONVERGENT B1, `(.L_x_17) ;  /* 0x0000047000017945 */ /* 0x000fd80003800200 */
[----:B------:R-:W-:Y:S05]  /*0dc0*/  @!P0 BRA `(.L_x_18) ;  /* 0x0000000400148947 */ /* 0x000fea0003800000 */
[----:B------:R-:W-:Y:S01]  /*0dd0*/  IADD3 R3, PT, PT, R12, -0x2, -R17 ;  /* 0xfffffffe0c037810 */ /* 0x000fe20007ffe811 */
[----:B------:R-:W-:Y:S01]  /*0de0*/  BSSY.RECONVERGENT B2, `(.L_x_19) ;  /* 0x0000033000027945 */ /* 0x000fe20003800200 */
[----:B------:R-:W-:Y:S02]  /*0df0*/  LOP3.LUT R2, R5, 0x3, RZ, 0xc0, !PT ;  /* 0x0000000305027812 */ /* 0x000fe400078ec0ff */
[----:B------:R-:W-:Y:S01]  /*0e00*/  ISETP.GE.U32.AND P1, PT, R3, 0x3, PT ;  /* 0x000000030300780c */ /* 0x000fe20003f26070 */
[----:B------:R-:W-:Y:S01]  /*0e10*/  IMAD.MOV.U32 R3, RZ, RZ, RZ ;  /* 0x000000ffff037224 */ /* 0x000fe200078e00ff */
[----:B------:R-:W-:-:S11]  /*0e20*/  ISETP.NE.AND P0, PT, R2, RZ, PT ;  /* 0x000000ff0200720c */ /* 0x000fd60003f05270 */
[----:B------:R-:W-:Y:S05]  /*0e30*/  @!P1 BRA `(.L_x_20) ;  /* 0x0000000000b49947 */ /* 0x000fea0003800000 */
[----:B------:R-:W-:Y:S01]  /*0e40*/  LOP3.LUT R3, R5, 0x7ffffffc, RZ, 0xc0, !PT ;  /* 0x7ffffffc05037812 */ /* 0x000fe200078ec0ff */
[----:B------:R-:W-:Y:S02]  /*0e50*/  IMAD.MOV R4, RZ, RZ, -R17 ;  /* 0x000000ffff047224 */ /* 0x000fe400078e0a11 */
[----:B------:R-:W-:Y:S02]  /*0e60*/  IMAD.MOV.U32 R5, RZ, RZ, -0x4 ;  /* 0xfffffffcff057424 */ /* 0x000fe400078e00ff */
[----:B------:R-:W-:-:S07]  /*0e70*/  IMAD.MOV R6, RZ, RZ, -R3 ;  /* 0x000000ffff067224 */ /* 0x000fce00078e0a03 */
.L_x_21:
[----:B------:R-:W2:Y:S04]  /*0e80*/  LDG.E R7, desc[UR4][R8.64+0x8] ;  /* 0x0000080408077981 */ /* 0x000ea8000c1e1900 */
[----:B0-----:R-:W3:Y:S04]  /*0e90*/  LDG.E.64 R18, desc[UR4][R8.64] ;  /* 0x0000000408127981 */ /* 0x001ee8000c1e1b00 */
[----:B------:R-:W4:Y:S01]  /*0ea0*/  LDG.E.64 R14, desc[UR4][R10.64] ;  /* 0x000000040a0e7981 */ /* 0x000f22000c1e1b00 */
[----:B--2---:R-:W-:-:S05]  /*0eb0*/  IADD3 R13, PT, PT, R4, -0x1, R7 ;  /* 0xffffffff040d7810 */ /* 0x004fca0007ffe007 */
[----:B---3--:R-:W-:-:S05]  /*0ec0*/  IMAD.WIDE R18, R13, 0x4, R18 ;  /* 0x000000040d127825 */ /* 0x008fca00078e0212 */
[----:B------:R-:W2:Y:S01]  /*0ed0*/  LDG.E R13, desc[UR4][R18.64] ;  /* 0x00000004120d7981 */ /* 0x000ea2000c1e1900 */
[----:B------:R-:W-:-:S05]  /*0ee0*/  IADD3 R21, PT, PT, R5, 0x3, R7 ;  /* 0x0000000305157810 */ /* 0x000fca0007ffe007 */
[----:B----4-:R-:W-:-:S05]  /*0ef0*/  IMAD.WIDE R20, R21, 0x4, R14 ;  /* 0x0000000415147825 */ /* 0x010fca00078e020e */
[----:B--2---:R0:W-:Y:S04]  /*0f00*/  STG.E desc[UR4][R20.64], R13 ;  /* 0x0000000d14007986 */ /* 0x0041e8000c101904 */
[----:B------:R-:W2:Y:S04]  /*0f10*/  LDG.E R7, desc[UR4][R8.64+0x8] ;  /* 0x0000080408077981 */ /* 0x000ea8000c1e1900 */
[----:B------:R-:W3:Y:S04]  /*0f20*/  LDG.E.64 R22, desc[UR4][R8.64] ;  /* 0x0000000408167981 */ /* 0x000ee8000c1e1b00 */
        /* <DEDUP_REMOVED lines=8> */
[----:B0-----:R-:W3:Y:S04]  /*0fb0*/  LDG.E.64 R20, desc[UR4][R8.64] ;  /* 0x0000000408147981 */ /* 0x001ee8000c1e1b00 */
[----:B------:R-:W4:Y:S01]  /*0fc0*/  LDG.E.64 R14, desc[UR4][R10.64] ;  /* 0x000000040a0e7981 */ /* 0x000f22000c1e1b00 */
[----:B--2---:R-:W-:-:S05]  /*0fd0*/  IADD3 R13, PT, PT, R4, -0x3, R7 ;  /* 0xfffffffd040d7810 */ /* 0x004fca0007ffe007 */
[----:B---3--:R-:W-:-:S06]  /*0fe0*/  IMAD.WIDE R20, R13, 0x4, R20 ;  /* 0x000000040d147825 */ /* 0x008fcc00078e0214 */
[----:B------:R-:W2:Y:S01]  /*0ff0*/  LDG.E R21, desc[UR4][R20.64] ;  /* 0x0000000414157981 */ /* 0x000ea2000c1e1900 */
[----:B------:R-:W-:-:S05]  /*1000*/  IADD3 R7, PT, PT, R5, 0x1, R7 ;  /* 0x0000000105077810 */ /* 0x000fca0007ffe007 */
[----:B----4-:R-:W-:-:S05]  /*1010*/  IMAD.WIDE R22, R7, 0x4, R14 ;  /* 0x0000000407167825 */ /* 0x010fca00078e020e */
[----:B--2---:R0:W-:Y:S04]  /*1020*/  STG.E desc[UR4][R22.64], R21 ;  /* 0x0000001516007986 */ /* 0x0041e8000c101904 */
[----:B------:R-:W2:Y:S04]  /*1030*/  LDG.E R7, desc[UR4][R8.64+0x8] ;  /* 0x0000080408077981 */ /* 0x000ea8000c1e1900 */
[----:B-1----:R-:W3:Y:S01]  /*1040*/  LDG.E.64 R18, desc[UR4][R8.64] ;  /* 0x0000000408127981 */ /* 0x002ee2000c1e1b00 */
[----:B------:R-:W-:-:S03]  /*1050*/  VIADD R4, R4, 0xfffffffc ;  /* 0xfffffffc04047836 */ /* 0x000fc60000000000 */
[----:B------:R-:W4:Y:S02]  /*1060*/  LDG.E.64 R14, desc[UR4][R10.64] ;  /* 0x000000040a0e7981 */ /* 0x000f24000c1e1b00 */
[----:B--2---:R-:W-:-:S05]  /*1070*/  IADD3 R13, PT, PT, R7, R4, RZ ;  /* 0x00000004070d7210 */ /* 0x004fca0007ffe0ff */
[----:B---3--:R-:W-:-:S06]  /*1080*/  IMAD.WIDE R18, R13, 0x4, R18 ;  /* 0x000000040d127825 */ /* 0x008fcc00078e0212 */
[----:B------:R-:W2:Y:S01]  /*1090*/  LDG.E R19, desc[UR4][R18.64] ;  /* 0x0000000412137981 */ /* 0x000ea2000c1e1900 */
[----:B------:R-:W-:-:S04]  /*10a0*/  IMAD.IADD R7, R7, 0x1, R5 ;  /* 0x0000000107077824 */ /* 0x000fc800078e0205 */
[----:B----4-:R-:W-:-:S04]  /*10b0*/  IMAD.WIDE R14, R7, 0x4, R14 ;  /* 0x00000004070e7825 */ /* 0x010fc800078e020e */
[----:B------:R-:W-:-:S05]  /*10c0*/  VIADD R6, R6, 0x4 ;  /* 0x0000000406067836 */ /* 0x000fca0000000000 */
[----:B------:R-:W-:Y:S01]  /*10d0*/  ISETP.NE.AND P1, PT, R6, RZ, PT ;  /* 0x000000ff0600720c */ /* 0x000fe20003f25270 */
[----:B------:R-:W-:Y:S01]  /*10e0*/  VIADD R5, R5, 0xfffffffc ;  /* 0xfffffffc05057836 */ /* 0x000fe20000000000 */
[----:B--2---:R0:W-:Y:S11]  /*10f0*/  STG.E desc[UR4][R14.64], R19 ;  /* 0x000000130e007986 */ /* 0x0041f6000c101904 */
[----:B------:R-:W-:Y:S05]  /*1100*/  @P1 BRA `(.L_x_21) ;  /* 0xfffffffc005c1947 */ /* 0x000fea000383ffff */
.L_x_20:
[----:B------:R-:W-:Y:S05]  /*1110*/  BSYNC.RECONVERGENT B2 ;  /* 0x0000000000027941 */ /* 0x000fea0003800200 */
.L_x_19:
[----:B------:R-:W-:Y:S05]  /*1120*/  @!P0 BRA `(.L_x_18) ;  /* 0x00000000003c8947 */ /* 0x000fea0003800000 */
[----:B------:R-:W-:Y:S01]  /*1130*/  LOP3.LUT R6, RZ, R3, RZ, 0x33, !PT ;  /* 0x00000003ff067212 */ /* 0x000fe200078e33ff */
[----:B------:R-:W-:-:S07]  /*1140*/  IMAD.MOV R7, RZ, RZ, -R2 ;  /* 0x000000ffff077224 */ /* 0x000fce00078e0a02 */
.L_x_22:
[----:B-1----:R-:W2:Y:S04]  /*1150*/  LDG.E R5, desc[UR4][R8.64+0x8] ;  /* 0x0000080408057981 */ /* 0x002ea8000c1e1900 */
[----:B------:R-:W3:Y:S01]  /*1160*/  LDG.E.64 R2, desc[UR4][R8.64] ;  /* 0x0000000408027981 */ /* 0x000ee2000c1e1b00 */
[----:B--2---:R-:W-:-:S03]  /*1170*/  IMAD.IADD R13, R5, 0x1, R6 ;  /* 0x00000001050d7824 */ /* 0x004fc600078e0206 */
[----:B------:R-:W2:Y:S02]  /*1180*/  LDG.E.64 R4, desc[UR4][R10.64] ;  /* 0x000000040a047981 */ /* 0x000ea4000c1e1b00 */
[----:B0-----:R-:W-:-:S05]  /*1190*/  IADD3 R15, PT, PT, -R17, R13, RZ ;  /* 0x0000000d110f7210 */ /* 0x001fca0007ffe1ff */
[----:B---3--:R-:W-:-:S06]  /*11a0*/  IMAD.WIDE R2, R15, 0x4, R2 ;  /* 0x000000040f027825 */ /* 0x008fcc00078e0202 */
[----:B------:R-:W3:Y:S01]  /*11b0*/  LDG.E R3, desc[UR4][R2.64] ;  /* 0x0000000402037981 */ /* 0x000ee2000c1e1900 */
[----:B------:R-:W-:-:S05]  /*11c0*/  VIADD R7, R7, 0x1 ;  /* 0x0000000107077836 */ /* 0x000fca0000000000 */
[----:B------:R-:W-:Y:S01]  /*11d0*/  ISETP.NE.AND P0, PT, R7, RZ, PT ;  /* 0x000000ff0700720c */ /* 0x000fe20003f05270 */
[----:B------:R-:W-:Y:S02]  /*11e0*/  VIADD R6, R6, 0xffffffff ;  /* 0xffffffff06067836 */ /* 0x000fe40000000000 */
[----:B--2---:R-:W-:-:S05]  /*11f0*/  IMAD.WIDE R4, R13, 0x4, R4 ;  /* 0x000000040d047825 */ /* 0x004fca00078e0204 */
[----:B---3--:R1:W-:Y:S05]  /*1200*/  STG.E desc[UR4][R4.64], R3 ;  /* 0x0000000304007986 */ /* 0x0083ea000c101904 */
[----:B------:R-:W-:Y:S05]  /*1210*/  @P0 BRA `(.L_x_22) ;  /* 0xfffffffc00cc0947 */ /* 0x000fea000383ffff */
.L_x_18:
[----:B------:R-:W-:Y:S05]  /*1220*/  BSYNC.RECONVERGENT B1 ;  /* 0x0000000000017941 */ /* 0x000fea0003800200 */
.L_x_17:
[----:B------:R-:W2:Y:S04]  /*1230*/  LDG.E R7, desc[UR4][R8.64+0x8] ;  /* 0x0000080408077981 */ /* 0x000ea8000c1e1900 */
[----:B-1----:R-:W3:Y:S04]  /*1240*/  LDG.E.64 R2, desc[UR4][R8.64] ;  /* 0x0000000408027981 */ /* 0x002ee8000c1e1b00 */
[----:B------:R-:W4:Y:S01]  /*1250*/  LDG.E.64 R4, desc[UR4][R10.64] ;  /* 0x000000040a047981 */ /* 0x000f22000c1e1b00 */
[----:B--2---:R-:W-:-:S04]  /*1260*/  IMAD.IADD R13, R7, 0x1, -R12 ;  /* 0x00000001070d7824 */ /* 0x004fc800078e0a0c */
[----:B---3--:R-:W-:-:S06]  /*1270*/  IMAD.WIDE R2, R13, 0x4, R2 ;  /* 0x000000040d027825 */ /* 0x008fcc00078e0202 */
[----:B------:R-:W2:Y:S01]  /*1280*/  LDG.E R3, desc[UR4][R2.64] ;  /* 0x0000000402037981 */ /* 0x000ea2000c1e1900 */
[----:B------:R-:W-:-:S05]  /*1290*/  IADD3 R7, PT, PT, R7, R17, -R12 ;  /* 0x0000001107077210 */ /* 0x000fca0007ffe80c */
[----:B----4-:R-:W-:-:S05]  /*12a0*/  IMAD.WIDE R4, R7, 0x4, R4 ;  /* 0x0000000407047825 */ /* 0x010fca00078e0204 */
[----:B--2---:R1:W-:Y:S02]  /*12b0*/  STG.E desc[UR4][R4.64], R3 ;  /* 0x0000000304007986 */ /* 0x0043e4000c101904 */
.L_x_16:
[----:B------:R-:W-:Y:S05]  /*12c0*/  BSYNC.RECONVERGENT B0 ;  /* 0x0000000000007941 */ /* 0x000fea0003800200 */
.L_x_8:
[----:B------:R-:W-:-:S13]  /*12d0*/  ISETP.NE.AND P0, PT, R0, RZ, PT ;  /* 0x000000ff0000720c */ /* 0x000fda0003f05270 */
[----:B------:R-:W-:Y:S05]  /*12e0*/  @!P0 EXIT ;  /* 0x000000000000894d */ /* 0x000fea0003800000 */
[----:B-1----:R-:W3:Y:S04]  /*12f0*/  LDG.E R3, desc[UR4][R8.64+0x8] ;  /* 0x0000080408037981 */ /* 0x002ee8000c1e1900 */
[----:B------:R-:W3:Y:S01]  /*1300*/  LDG.E.64 R10, desc[UR4][R10.64] ;  /* 0x000000040a0a7981 */ /* 0x000ee2000c1e1b00 */
[----:B--2---:R-:W-:Y:S02]  /*1310*/  IMAD.MOV.U32 R5, RZ, RZ, -0x1 ;  /* 0xffffffffff057424 */ /* 0x004fe400078e00ff */
[----:B---3--:R-:W-:-:S05]  /*1320*/  IMAD.WIDE R2, R3, 0x4, R10 ;  /* 0x0000000403027825 */ /* 0x008fca00078e020a */
[----:B------:R-:W2:Y:S01]  /*1330*/  LDG.E R4, desc[UR4][R2.64+-0x4] ;  /* 0xfffffc0402047981 */ /* 0x000ea2000c1e1900 */
[----:B------:R-:W-:-:S04]  /*1340*/  SHF.R.U32.HI R5, RZ, R0, R5 ;  /* 0x00000000ff057219 */ /* 0x000fc80000011605 */
[----:B--2---:R-:W-:-:S05]  /*1350*/  LOP3.LUT R5, R4, R5, RZ, 0xc0, !PT ;  /* 0x0000000504057212 */ /* 0x004fca00078ec0ff */
[----:B------:R-:W-:Y:S01]  /*1360*/  STG.E desc[UR4][R2.64+-0x4], R5 ;  /* 0xfffffc0502007986 */ /* 0x000fe2000c101904 */
[----:B------:R-:W-:Y:S05]  /*1370*/  EXIT ;  /* 0x000000000000794d */ /* 0x000fea0003800000 */
.L_x_23:
[----:B------:R-:W-:-:S00]  /*1380*/  BRA `(.L_x_23) ;  /* 0xfffffffc00fc7947 */ /* 0x000fc0000383ffff */
[----:B------:R-:W-:-:S00]  /*1390*/  NOP ;  /* 0x0000000000007918 */ /* 0x000fc00000000000 */
        /* <DEDUP_REMOVED lines=14> */
.L_x_24:


//--------------------- .nv.shared.reserved.0     --------------------------
	.section	.nv.shared.reserved.0,"aw",@nobits
	.weak		__nv_reservedSMEM_offset_0_alias
	.size		__nv_reservedSMEM_offset_0_alias, 0, 64
	.other		__nv_reservedSMEM_offset_0_alias,@"STO_CUDA_RESERVED_SHARED STV_DEFAULT"
__nv_reservedSMEM_offset_0_alias:
	.zero		0
	.zero		64


//--------------------- .nv.constant0._Z19kernelTestBitVectorP13cudaBitVectorS0_ --------------------------
	.section	.nv.constant0._Z19kernelTestBitVectorP13cudaBitVectorS0_,"a",@progbits
	.sectionflags	@""
	.align	4
.nv.constant0._Z19kernelTestBitVectorP13cudaBitVectorS0_:
	.zero		912


//--------------------- SYMBOLS --------------------------

	.type		.nv.reservedSmem.offset0,@object
	.size		.nv.reservedSmem.offset0,0x4
